//
// Generated by NVIDIA NVVM Compiler
//
// Compiler Build ID: CL-36424714
// Cuda compilation tools, release 13.0, V13.0.88
// Based on NVVM 20.0.0
//

.version 9.0
.target sm_100
.address_size 64

	// .globl	_Z3addPiS_
// _ZZ3addPiS_E1a has been demoted

.visible .entry _Z3addPiS_(
	.param .u64 .ptr .align 1 _Z3addPiS__param_0,
	.param .u64 .ptr .align 1 _Z3addPiS__param_1
)
{
	.reg .pred 	%p<3>;
	.reg .b32 	%r<25>;
	.reg .b32 	%f<22>;
	.reg .b64 	%rd<7>;
	// demoted variable
	.shared .align 4 .b8 _ZZ3addPiS_E1a[4096];
	ld.param.u64 	%rd2, [_Z3addPiS__param_0];
	ld.param.u64 	%rd1, [_Z3addPiS__param_1];
	cvta.to.global.u64 	%rd3, %rd2;
	mov.u32 	%r1, %tid.x;
	mul.wide.u32 	%rd4, %r1, 4;
	add.s64 	%rd5, %rd3, %rd4;
	ld.global.u32 	%r6, [%rd5];
	shl.b32 	%r7, %r1, 2;
	mov.u32 	%r8, _ZZ3addPiS_E1a;
	add.s32 	%r2, %r8, %r7;
	st.shared.u32 	[%r2], %r6;
	bar.sync 	0;
	mov.u32 	%r9, %ntid.x;
	cvt.rn.f32.u32 	%f2, %r9;
	mov.b32 	%r10, %f2;
	add.s32 	%r11, %r10, -1060439283;
	and.b32  	%r12, %r11, -8388608;
	sub.s32 	%r13, %r10, %r12;
	mov.b32 	%f3, %r13;
	cvt.rn.f32.s32 	%f4, %r12;
	fma.rn.f32 	%f5, %f4, 0f34000000, 0f00000000;
	add.f32 	%f6, %f3, 0fBF800000;
	fma.rn.f32 	%f7, %f6, 0f3DC6B27F, 0fBE2C7F30;
	fma.rn.f32 	%f8, %f7, %f6, 0f3E2FCF2A;
	fma.rn.f32 	%f9, %f8, %f6, 0fBE374E43;
	fma.rn.f32 	%f10, %f9, %f6, 0f3E520BF4;
	fma.rn.f32 	%f11, %f10, %f6, 0fBE763C8B;
	fma.rn.f32 	%f12, %f11, %f6, 0f3E93BF99;
	fma.rn.f32 	%f13, %f12, %f6, 0fBEB8AA49;
	fma.rn.f32 	%f14, %f13, %f6, 0f3EF6384A;
	fma.rn.f32 	%f15, %f14, %f6, 0fBF38AA3B;
	mul.f32 	%f16, %f6, %f15;
	mul.f32 	%f17, %f6, %f16;
	fma.rn.f32 	%f18, %f6, 0f3FB8AA3B, %f17;
	add.f32 	%f19, %f5, %f18;
	setp.gt.u32 	%p1, %r10, 2139095039;
	fma.rn.f32 	%f20, %f2, 0f7F800000, 0f7F800000;
	selp.f32 	%f1, %f20, %f19, %p1;
	mov.b32 	%r24, 0;
$L__BB0_1:
	cvt.rn.f32.u32 	%f21, %r24;
	setp.leu.f32 	%p2, %f1, %f21;
	@%p2 bra 	$L__BB0_3;
	mov.b32 	%r15, 1;
	shl.b32 	%r16, %r15, %r24;
	xor.b32  	%r17, %r16, %r1;
	shl.b32 	%r18, %r17, 2;
	add.s32 	%r20, %r8, %r18;
	ld.shared.u32 	%r21, [%r20];
	ld.shared.u32 	%r22, [%r2];
	add.s32 	%r23, %r22, %r21;
	bar.sync 	0;
	st.shared.u32 	[%r2], %r23;
	bar.sync 	0;
	add.s32 	%r24, %r24, 1;
	bra.uni 	$L__BB0_1;
$L__BB0_3:
	cvta.to.global.u64 	%rd6, %rd1;
	ld.shared.u32 	%r14, [%r2];
	st.global.u32 	[%rd6], %r14;
	ret;

}


// ===== COMPILED SASS (sm_100) =====

	.target	sm_100

	.elftype	@"ET_EXEC"


//--------------------- .note.nv.tkinfo           --------------------------
	.section	.note.nv.tkinfo,"",@"SHT_NOTE"
	.sectionflags	@"SHF_NOTE_NV_TKINFO"
	.tkinfo
        /*0018*/ 	.word	0x00000002
        /*0030*/ 	.string	""
        /*0030*/ 	.string	"ptxas"
        /*0030*/ 	.string	"Cuda compilation tools, release 13.0, V13.0.88"
        /*0030*/ 	.string	"Build cuda_13.0.r13.0/compiler.36424714_0"
        /*0030*/ 	.string	"-arch sm_100 -m 64 "



//--------------------- .note.nv.cuinfo           --------------------------
	.section	.note.nv.cuinfo,"",@"SHT_NOTE"
	.sectionflags	@"SHF_NOTE_NV_CUINFO"
        /*0018*/ 	.short	0x0002
        /*001a*/ 	.short	0x0064
        /*001c*/ 	.short	0x0082
	.zero		2


//--------------------- .nv.info                  --------------------------
	.section	.nv.info,"",@"SHT_CUDA_INFO"
	.align	4


	//----- nvinfo : EIATTR_REGCOUNT
	.align		4
        /*0000*/ 	.byte	0x04, 0x2f
        /*0002*/ 	.short	(.L_1 - .L_0)
	.align		4
.L_0:
        /*0004*/ 	.word	index@(_Z3addPiS_)
        /*0008*/ 	.word	0x0000000a


	//----- nvinfo : EIATTR_FRAME_SIZE
	.align		4
.L_1:
        /*000c*/ 	.byte	0x04, 0x11
        /*000e*/ 	.short	(.L_3 - .L_2)
	.align		4
.L_2:
        /*0010*/ 	.word	index@(_Z3addPiS_)
        /*0014*/ 	.word	0x00000000


	//----- nvinfo : EIATTR_MIN_STACK_SIZE
	.align		4
.L_3:
        /*0018*/ 	.byte	0x04, 0x12
        /*001a*/ 	.short	(.L_5 - .L_4)
	.align		4
.L_4:
        /*001c*/ 	.word	index@(_Z3addPiS_)
        /*0020*/ 	.word	0x00000000
.L_5:


//--------------------- .nv.compat                --------------------------
	.section	.nv.compat,"",@"SHT_CUDA_COMPAT_INFO"
	.align	4
        /*0000*/ 	.byte	0x02, 0x09, 0x00, 0x00, 0x02, 0x02, 0x01, 0x00, 0x02, 0x05, 0x05, 0x00, 0x03, 0x07, 0x01, 0x01
        /*0010*/ 	.byte	0x02, 0x03, 0x00, 0x00, 0x02, 0x06, 0x01, 0x00, 0x04, 0x0b, 0x08, 0x00, 0x09, 0x00, 0x00, 0x00
        /*0020*/ 	.byte	0x00, 0x00, 0x00, 0x00


//--------------------- .nv.info._Z3addPiS_       --------------------------
	.section	.nv.info._Z3addPiS_,"",@"SHT_CUDA_INFO"
	.sectionflags	@""
	.align	4


	//----- nvinfo : EIATTR_CUDA_API_VERSION
	.align		4
        /*0000*/ 	.byte	0x04, 0x37
        /*0002*/ 	.short	(.L_7 - .L_6)
.L_6:
        /*0004*/ 	.word	0x00000082


	//----- nvinfo : EIATTR_KPARAM_INFO
	.align		4
.L_7:
        /*0008*/ 	.byte	0x04, 0x17
        /*000a*/ 	.short	(.L_9 - .L_8)
.L_8:
        /*000c*/ 	.word	0x00000000
        /*0010*/ 	.short	0x0001
        /*0012*/ 	.short	0x0008
        /*0014*/ 	.byte	0x00, 0xf5, 0x21, 0x00


	//----- nvinfo : EIATTR_KPARAM_INFO
	.align		4
.L_9:
        /*0018*/ 	.byte	0x04, 0x17
        /*001a*/ 	.short	(.L_11 - .L_10)
.L_10:
        /*001c*/ 	.word	0x00000000
        /*0020*/ 	.short	0x0000
        /*0022*/ 	.short	0x0000
        /*0024*/ 	.byte	0x00, 0xf5, 0x21, 0x00


	//----- nvinfo : EIATTR_SPARSE_MMA_MASK
	.align		4
.L_11:
        /*0028*/ 	.byte	0x03, 0x50
        /*002a*/ 	.short	0x0000


	//----- nvinfo : EIATTR_MAXREG_COUNT
	.align		4
        /*002c*/ 	.byte	0x03, 0x1b
        /*002e*/ 	.short	0x00ff


	//----- nvinfo : EIATTR_NUM_BARRIERS
	.align		4
        /*0030*/ 	.byte	0x02, 0x4c
        /*0032*/ 	.byte	0x01
	.zero		1


	//----- nvinfo : EIATTR_MERCURY_ISA_VERSION
	.align		4
        /*0034*/ 	.byte	0x03, 0x5f
        /*0036*/ 	.short	0x0101


	//----- nvinfo : EIATTR_VRC_CTA_INIT_COUNT
	.align		4
        /*0038*/ 	.byte	0x02, 0x4a
	.zero		1
	.zero		1


	//----- nvinfo : EIATTR_EXIT_INSTR_OFFSETS
	.align		4
        /*003c*/ 	.byte	0x04, 0x1c
        /*003e*/ 	.short	(.L_13 - .L_12)


	//   ....[0]....
.L_12:
        /*0040*/ 	.word	0x00000390


	//----- nvinfo : EIATTR_CBANK_PARAM_SIZE
	.align		4
.L_13:
        /*0044*/ 	.byte	0x03, 0x19
        /*0046*/ 	.short	0x0010


	//----- nvinfo : EIATTR_PARAM_CBANK
	.align		4
        /*0048*/ 	.byte	0x04, 0x0a
        /*004a*/ 	.short	(.L_15 - .L_14)
	.align		4
.L_14:
        /*004c*/ 	.word	index@(.nv.constant0._Z3addPiS_)
        /*0050*/ 	.short	0x0380
        /*0052*/ 	.short	0x0010


	//----- nvinfo : EIATTR_SW_WAR
	.align		4
.L_15:
        /*0054*/ 	.byte	0x04, 0x36
        /*0056*/ 	.short	(.L_17 - .L_16)
.L_16:
        /*0058*/ 	.word	0x00000008
.L_17:


//--------------------- .nv.callgraph             --------------------------
	.section	.nv.callgraph,"",@"SHT_CUDA_CALLGRAPH"
	.align	4
	.sectionentsize	8
	.align		4
        /*0000*/ 	.word	0x00000000
	.align		4
        /*0004*/ 	.word	0xffffffff
	.align		4
        /*0008*/ 	.word	0x00000000
	.align		4
        /*000c*/ 	.word	0xfffffffe
	.align		4
        /*0010*/ 	.word	0x00000000
	.align		4
        /*0014*/ 	.word	0xfffffffd
	.align		4
        /*0018*/ 	.word	0x00000000
	.align		4
        /*001c*/ 	.word	0xfffffffc


//--------------------- .text._Z3addPiS_          --------------------------
	.section	.text._Z3addPiS_,"ax",@progbits
	.align	128
        .global         _Z3addPiS_
        .type           _Z3addPiS_,@function
        .size           _Z3addPiS_,(.L_x_3 - _Z3addPiS_)
        .other          _Z3addPiS_,@"STO_CUDA_ENTRY STV_DEFAULT"
_Z3addPiS_:
.text._Z3addPiS_:
[----:B------:R-:W-:Y:S01]  /*0000*/  LDC R1, c[0x0][0x37c] ;  /* 0x0000df00ff017b82 */ /* 0x000fe20000000800 */
[----:B------:R-:W0:Y:S07]  /*0010*/  S2R R2, SR_TID.X ;  /* 0x0000000000027919 */ /* 0x000e2e0000002100 */
[----:B------:R-:W0:Y:S01]  /*0020*/  LDC.64 R4, c[0x0][0x380] ;  /* 0x0000e000ff047b82 */ /* 0x000e220000000a00 */
[----:B------:R-:W1:Y:S01]  /*0030*/  LDCU.64 UR8, c[0x0][0x358] ;  /* 0x00006b00ff0877ac */ /* 0x000e620008000a00 */
[----:B0-----:R-:W-:-:S06]  /*0040*/  IMAD.WIDE.U32 R4, R2, 0x4, R4 ;  /* 0x0000000402047825 */ /* 0x001fcc00078e0004 */
[----:B-1----:R0:W2:Y:S01]  /*0050*/  LDG.E R4, desc[UR8][R4.64] ;  /* 0x0000000804047981 */ /* 0x0020a2000c1e1900 */
[----:B------:R-:W1:Y:S01]  /*0060*/  LDCU UR4, c[0x0][0x360] ;  /* 0x00006c00ff0477ac */ /* 0x000e620008000800 */
[----:B------:R-:W-:Y:S01]  /*0070*/  HFMA2 R7, -RZ, RZ, 1.443359375, -0.2030029296875 ;  /* 0x3dc6b27fff077431 */ /* 0x000fe200000001ff */
[----:B------:R-:W3:Y:S01]  /*0080*/  S2UR UR5, SR_CgaCtaId ;  /* 0x00000000000579c3 */ /* 0x000ee20000008800 */
[----:B-1----:R-:W-:Y:S01]  /*0090*/  I2FP.F32.U32 R3, UR4 ;  /* 0x0000000400037c45 */ /* 0x002fe20008201000 */
[----:B------:R-:W-:-:S03]  /*00a0*/  UMOV UR4, 0x400 ;  /* 0x0000040000047882 */ /* 0x000fc60000000000 */
[C---:B------:R-:W-:Y:S02]  /*00b0*/  IADD3 R0, PT, PT, R3.reuse, -0x3f3504f3, RZ ;  /* 0xc0cafb0d03007810 */ /* 0x040fe40007ffe0ff */
[----:B------:R-:W-:Y:S02]  /*00c0*/  ISETP.GT.U32.AND P0, PT, R3, 0x7f7fffff, PT ;  /* 0x7f7fffff0300780c */ /* 0x000fe40003f04070 */
[----:B------:R-:W-:Y:S01]  /*00d0*/  LOP3.LUT R0, R0, 0xff800000, RZ, 0xc0, !PT ;  /* 0xff80000000007812 */ /* 0x000fe200078ec0ff */
[----:B---3--:R-:W-:-:S03]  /*00e0*/  ULEA UR5, UR5, UR4, 0x18 ;  /* 0x0000000405057291 */ /* 0x008fc6000f8ec0ff */
[-C--:B------:R-:W-:Y:S02]  /*00f0*/  IADD3 R6, PT, PT, R3, -R0.reuse, RZ ;  /* 0x8000000003067210 */ /* 0x080fe40007ffe0ff */
[----:B------:R-:W-:Y:S02]  /*0100*/  I2FP.F32.S32 R0, R0 ;  /* 0x0000000000007245 */ /* 0x000fe40000201400 */
[----:B0-----:R-:W-:Y:S01]  /*0110*/  LEA R5, R2, UR5, 0x2 ;  /* 0x0000000502057c11 */ /* 0x001fe2000f8e10ff */
[----:B------:R-:W-:Y:S02]  /*0120*/  FADD R6, R6, -1 ;  /* 0xbf80000006067421 */ /* 0x000fe40000000000 */
[----:B------:R-:W-:Y:S02]  /*0130*/  FFMA R0, R0, 1.1920928955078125e-07, RZ ;  /* 0x3400000000007823 */ /* 0x000fe400000000ff */
[----:B------:R-:W-:-:S04]  /*0140*/  FFMA R7, R6, R7, -0.16845393180847167969 ;  /* 0xbe2c7f3006077423 */ /* 0x000fc80000000007 */
[----:B------:R-:W-:-:S04]  /*0150*/  FFMA R7, R6, R7, 0.1716887056827545166 ;  /* 0x3e2fcf2a06077423 */ /* 0x000fc80000000007 */
[----:B------:R-:W-:-:S04]  /*0160*/  FFMA R7, R6, R7, -0.17900948226451873779 ;  /* 0xbe374e4306077423 */ /* 0x000fc80000000007 */
[----:B------:R-:W-:-:S04]  /*0170*/  FFMA R7, R6, R7, 0.20512372255325317383 ;  /* 0x3e520bf406077423 */ /* 0x000fc80000000007 */
[----:B------:R-:W-:-:S04]  /*0180*/  FFMA R7, R6, R7, -0.24046532809734344482 ;  /* 0xbe763c8b06077423 */ /* 0x000fc80000000007 */
[----:B------:R-:W-:-:S04]  /*0190*/  FFMA R7, R6, R7, 0.28857114911079406738 ;  /* 0x3e93bf9906077423 */ /* 0x000fc80000000007 */
[----:B------:R-:W-:-:S04]  /*01a0*/  FFMA R7, R6, R7, -0.36067417263984680176 ;  /* 0xbeb8aa4906077423 */ /* 0x000fc80000000007 */
[----:B------:R-:W-:-:S04]  /*01b0*/  FFMA R7, R6, R7, 0.48089820146560668945 ;  /* 0x3ef6384a06077423 */ /* 0x000fc80000000007 */
[----:B------:R-:W-:-:S04]  /*01c0*/  FFMA R7, R6, R7, -0.72134751081466674805 ;  /* 0xbf38aa3b06077423 */ /* 0x000fc80000000007 */
[----:B------:R-:W-:-:S04]  /*01d0*/  FMUL R7, R6, R7 ;  /* 0x0000000706077220 */ /* 0x000fc80000400000 */
[----:B------:R-:W-:-:S04]  /*01e0*/  FMUL R7, R6, R7 ;  /* 0x0000000706077220 */ /* 0x000fc80000400000 */
[----:B------:R-:W-:Y:S01]  /*01f0*/  FFMA R7, R6, 1.4426950216293334961, R7 ;  /* 0x3fb8aa3b06077823 */ /* 0x000fe20000000007 */
[----:B------:R-:W-:-:S03]  /*0200*/  MOV R6, 0x7f800000 ;  /* 0x7f80000000067802 */ /* 0x000fc60000000f00 */
[----:B------:R-:W-:Y:S02]  /*0210*/  FADD R0, R0, R7 ;  /* 0x0000000700007221 */ /* 0x000fe40000000000 */
[----:B------:R-:W-:-:S05]  /*0220*/  @P0 FFMA R0, R3, R6, +INF ;  /* 0x7f80000003000423 */ /* 0x000fca0000000006 */
[----:B------:R-:W-:Y:S01]  /*0230*/  FSETP.GT.AND P0, PT, R0, RZ, PT ;  /* 0x000000ff0000720b */ /* 0x000fe20003f04000 */
[----:B--2---:R0:W-:Y:S01]  /*0240*/  STS [R5], R4 ;  /* 0x0000000405007388 */ /* 0x0041e20000000800 */
[----:B------:R-:W-:Y:S11]  /*0250*/  BAR.SYNC.DEFER_BLOCKING 0x0 ;  /* 0x0000000000007b1d */ /* 0x000ff60000010000 */
[----:B------:R-:W-:Y:S05]  /*0260*/  @!P0 BRA `(.L_x_0) ;  /* 0x00000000003c8947 */ /* 0x000fea0003800000 */
[----:B------:R-:W-:Y:S01]  /*0270*/  UMOV UR4, URZ ;  /* 0x000000ff00047c82 */ /* 0x000fe20008000000 */
[----:B------:R-:W-:-:S05]  /*0280*/  UMOV UR7, 0x1 ;  /* 0x0000000100077882 */ /* 0x000fca0000000000 */
.L_x_1:
[----:B------:R-:W-:Y:S01]  /*0290*/  USHF.L.U32 UR6, UR7, UR4, URZ ;  /* 0x0000000407067299 */ /* 0x000fe200080006ff */
[----:B01----:R-:W-:Y:S01]  /*02a0*/  LDS R4, [R5] ;  /* 0x0000000005047984 */ /* 0x003fe20000000800 */
[----:B------:R-:W-:-:S04]  /*02b0*/  UIADD3 UR4, UPT, UPT, UR4, 0x1, URZ ;  /* 0x0000000104047890 */ /* 0x000fc8000fffe0ff */
[----:B------:R-:W-:Y:S02]  /*02c0*/  LOP3.LUT R3, R2, UR6, RZ, 0x3c, !PT ;  /* 0x0000000602037c12 */ /* 0x000fe4000f8e3cff */
[----:B------:R-:W-:Y:S02]  /*02d0*/  I2FP.F32.U32 R7, UR4 ;  /* 0x0000000400077c45 */ /* 0x000fe40008201000 */
[----:B------:R-:W-:Y:S02]  /*02e0*/  LEA R3, R3, UR5, 0x2 ;  /* 0x0000000503037c11 */ /* 0x000fe4000f8e10ff */
[----:B------:R-:W-:-:S04]  /*02f0*/  FSETP.GT.AND P0, PT, R0, R7, PT ;  /* 0x000000070000720b */ /* 0x000fc80003f04000 */
[----:B------:R-:W0:Y:S02]  /*0300*/  LDS R3, [R3] ;  /* 0x0000000003037984 */ /* 0x000e240000000800 */
[----:B0-----:R-:W-:Y:S01]  /*0310*/  IADD3 R4, PT, PT, R3, R4, RZ ;  /* 0x0000000403047210 */ /* 0x001fe20007ffe0ff */
[----:B------:R-:W-:Y:S06]  /*0320*/  BAR.SYNC.DEFER_BLOCKING 0x0 ;  /* 0x0000000000007b1d */ /* 0x000fec0000010000 */
[----:B------:R1:W-:Y:S02]  /*0330*/  STS [R5], R4 ;  /* 0x0000000405007388 */ /* 0x0003e40000000800 */
[----:B------:R-:W-:Y:S06]  /*0340*/  BAR.SYNC.DEFER_BLOCKING 0x0 ;  /* 0x0000000000007b1d */ /* 0x000fec0000010000 */
[----:B------:R-:W-:Y:S05]  /*0350*/  @P0 BRA `(.L_x_1) ;  /* 0xfffffffc00cc0947 */ /* 0x000fea000383ffff */
.L_x_0:
[----:B01----:R-:W0:Y:S01]  /*0360*/  LDS R5, [R5] ;  /* 0x0000000005057984 */ /* 0x003e220000000800 */
[----:B------:R-:W0:Y:S03]  /*0370*/  LDC.64 R2, c[0x0][0x388] ;  /* 0x0000e200ff027b82 */ /* 0x000e260000000a00 */
[----:B0-----:R-:W-:Y:S01]  /*0380*/  STG.E desc[UR8][R2.64], R5 ;  /* 0x0000000502007986 */ /* 0x001fe2000c101908 */
[----:B------:R-:W-:Y:S05]  /*0390*/  EXIT ;  /* 0x000000000000794d */ /* 0x000fea0003800000 */
.L_x_2:
[----:B------:R-:W-:-:S00]  /*03a0*/  BRA `(.L_x_2) ;  /* 0xfffffffc00fc7947 */ /* 0x000fc0000383ffff */
[----:B------:R-:W-:-:S00]  /*03b0*/  NOP ;  /* 0x0000000000007918 */ /* 0x000fc00000000000 */
        /* <DEDUP_REMOVED lines=12> */
.L_x_3:


//--------------------- .nv.shared._Z3addPiS_     --------------------------
	.section	.nv.shared._Z3addPiS_,"aw",@nobits
	.sectionflags	@""
	.align	4
.nv.shared._Z3addPiS_:
	.zero		5120


//--------------------- .nv.shared.reserved.0     --------------------------
	.section	.nv.shared.reserved.0,"aw",@nobits
	.weak		__nv_reservedSMEM_offset_0_alias
	.size		__nv_reservedSMEM_offset_0_alias, 0, 64
	.other		__nv_reservedSMEM_offset_0_alias,@"STO_CUDA_RESERVED_SHARED STV_DEFAULT"
__nv_reservedSMEM_offset_0_alias:
	.zero		0
	.zero		64


//--------------------- .nv.constant0._Z3addPiS_  --------------------------
	.section	.nv.constant0._Z3addPiS_,"a",@progbits
	.sectionflags	@""
	.align	4
.nv.constant0._Z3addPiS_:
	.zero		912


//--------------------- SYMBOLS --------------------------

	.type		.nv.reservedSmem.offset0,@object
	.size		.nv.reservedSmem.offset0,0x4
	.type		.nv.reservedSmem.cap,@object
	.size		.nv.reservedSmem.cap,0x4
